//
// Generated by NVIDIA NVVM Compiler
//
// Compiler Build ID: CL-36424714
// Cuda compilation tools, release 13.0, V13.0.88
// Based on NVVM 20.0.0
//

.version 9.0
.target sm_100
.address_size 64

	// .globl	_Z3addiPfS_

.visible .entry _Z3addiPfS_(
	.param .u32 _Z3addiPfS__param_0,
	.param .u64 .ptr .align 1 _Z3addiPfS__param_1,
	.param .u64 .ptr .align 1 _Z3addiPfS__param_2
)
{
	.reg .pred 	%p<4>;
	.reg .b32 	%r<10>;
	.reg .b32 	%f<5>;
	.reg .b64 	%rd<8>;

	ld.param.u32 	%r5, [_Z3addiPfS__param_0];
	ld.param.u64 	%rd5, [_Z3addiPfS__param_1];
	ld.param.u64 	%rd6, [_Z3addiPfS__param_2];
	setp.lt.s32 	%p1, %r5, 1;
	@%p1 bra 	$L__BB0_5;
	cvta.to.global.u64 	%rd1, %rd5;
	cvta.to.global.u64 	%rd2, %rd6;
	mov.b32 	%r8, 0;
$L__BB0_2:
	mul.wide.u32 	%rd7, %r8, 4;
	add.s64 	%rd3, %rd1, %rd7;
	add.s64 	%rd4, %rd2, %rd7;
	mov.b32 	%r9, 0;
$L__BB0_3:
	ld.global.f32 	%f1, [%rd3];
	sqrt.rn.f32 	%f2, %f1;
	st.global.f32 	[%rd4], %f2;
	ld.global.f32 	%f3, [%rd3];
	sqrt.rn.f32 	%f4, %f3;
	st.global.f32 	[%rd4], %f4;
	add.s32 	%r9, %r9, 2;
	setp.ne.s32 	%p2, %r9, 666;
	@%p2 bra 	$L__BB0_3;
	add.s32 	%r8, %r8, 1;
	setp.ne.s32 	%p3, %r8, %r5;
	@%p3 bra 	$L__BB0_2;
$L__BB0_5:
	ret;

}


// ===== COMPILED SASS (sm_100) =====

	.target	sm_100

	.elftype	@"ET_EXEC"


//--------------------- .note.nv.tkinfo           --------------------------
	.section	.note.nv.tkinfo,"",@"SHT_NOTE"
	.sectionflags	@"SHF_NOTE_NV_TKINFO"
	.tkinfo
        /*0018*/ 	.word	0x00000002
        /*0030*/ 	.string	""
        /*0030*/ 	.string	"ptxas"
        /*0030*/ 	.string	"Cuda compilation tools, release 13.0, V13.0.88"
        /*0030*/ 	.string	"Build cuda_13.0.r13.0/compiler.36424714_0"
        /*0030*/ 	.string	"-arch sm_100 -m 64 "



//--------------------- .note.nv.cuinfo           --------------------------
	.section	.note.nv.cuinfo,"",@"SHT_NOTE"
	.sectionflags	@"SHF_NOTE_NV_CUINFO"
        /*0018*/ 	.short	0x0002
        /*001a*/ 	.short	0x0064
        /*001c*/ 	.short	0x0082
	.zero		2


//--------------------- .nv.info                  --------------------------
	.section	.nv.info,"",@"SHT_CUDA_INFO"
	.align	4


	//----- nvinfo : EIATTR_REGCOUNT
	.align		4
        /*0000*/ 	.byte	0x04, 0x2f
        /*0002*/ 	.short	(.L_1 - .L_0)
	.align		4
.L_0:
        /*0004*/ 	.word	index@(_Z3addiPfS_)
        /*0008*/ 	.word	0x0000000d


	//----- nvinfo : EIATTR_FRAME_SIZE
	.align		4
.L_1:
        /*000c*/ 	.byte	0x04, 0x11
        /*000e*/ 	.short	(.L_3 - .L_2)
	.align		4
.L_2:
        /*0010*/ 	.word	index@($__internal_0_$__cuda_sm20_sqrt_rn_f32_slowpath)
        /*0014*/ 	.word	0x00000000


	//----- nvinfo : EIATTR_FRAME_SIZE
	.align		4
.L_3:
        /*0018*/ 	.byte	0x04, 0x11
        /*001a*/ 	.short	(.L_5 - .L_4)
	.align		4
.L_4:
        /*001c*/ 	.word	index@(_Z3addiPfS_)
        /*0020*/ 	.word	0x00000000


	//----- nvinfo : EIATTR_MIN_STACK_SIZE
	.align		4
.L_5:
        /*0024*/ 	.byte	0x04, 0x12
        /*0026*/ 	.short	(.L_7 - .L_6)
	.align		4
.L_6:
        /*0028*/ 	.word	index@(_Z3addiPfS_)
        /*002c*/ 	.word	0x00000000
.L_7:


//--------------------- .nv.compat                --------------------------
	.section	.nv.compat,"",@"SHT_CUDA_COMPAT_INFO"
	.align	4
        /*0000*/ 	.byte	0x02, 0x09, 0x00, 0x00, 0x02, 0x02, 0x01, 0x00, 0x02, 0x05, 0x05, 0x00, 0x03, 0x07, 0x01, 0x01
        /*0010*/ 	.byte	0x02, 0x03, 0x00, 0x00, 0x02, 0x06, 0x01, 0x00, 0x04, 0x0b, 0x08, 0x00, 0x01, 0x00, 0x00, 0x00
        /*0020*/ 	.byte	0x00, 0x00, 0x00, 0x00


//--------------------- .nv.info._Z3addiPfS_      --------------------------
	.section	.nv.info._Z3addiPfS_,"",@"SHT_CUDA_INFO"
	.sectionflags	@""
	.align	4


	//----- nvinfo : EIATTR_CUDA_API_VERSION
	.align		4
        /*0000*/ 	.byte	0x04, 0x37
        /*0002*/ 	.short	(.L_9 - .L_8)
.L_8:
        /*0004*/ 	.word	0x00000082


	//----- nvinfo : EIATTR_KPARAM_INFO
	.align		4
.L_9:
        /*0008*/ 	.byte	0x04, 0x17
        /*000a*/ 	.short	(.L_11 - .L_10)
.L_10:
        /*000c*/ 	.word	0x00000000
        /*0010*/ 	.short	0x0002
        /*0012*/ 	.short	0x0010
        /*0014*/ 	.byte	0x00, 0xf5, 0x21, 0x00


	//----- nvinfo : EIATTR_KPARAM_INFO
	.align		4
.L_11:
        /*0018*/ 	.byte	0x04, 0x17
        /*001a*/ 	.short	(.L_13 - .L_12)
.L_12:
        /*001c*/ 	.word	0x00000000
        /*0020*/ 	.short	0x0001
        /*0022*/ 	.short	0x0008
        /*0024*/ 	.byte	0x00, 0xf5, 0x21, 0x00


	//----- nvinfo : EIATTR_KPARAM_INFO
	.align		4
.L_13:
        /*0028*/ 	.byte	0x04, 0x17
        /*002a*/ 	.short	(.L_15 - .L_14)
.L_14:
        /*002c*/ 	.word	0x00000000
        /*0030*/ 	.short	0x0000
        /*0032*/ 	.short	0x0000
        /*0034*/ 	.byte	0x00, 0xf0, 0x11, 0x00


	//----- nvinfo : EIATTR_SPARSE_MMA_MASK
	.align		4
.L_15:
        /*0038*/ 	.byte	0x03, 0x50
        /*003a*/ 	.short	0x0000


	//----- nvinfo : EIATTR_MAXREG_COUNT
	.align		4
        /*003c*/ 	.byte	0x03, 0x1b
        /*003e*/ 	.short	0x00ff


	//----- nvinfo : EIATTR_MERCURY_ISA_VERSION
	.align		4
        /*0040*/ 	.byte	0x03, 0x5f
        /*0042*/ 	.short	0x0101


	//----- nvinfo : EIATTR_VRC_CTA_INIT_COUNT
	.align		4
        /*0044*/ 	.byte	0x02, 0x4a
	.zero		1
	.zero		1


	//----- nvinfo : EIATTR_EXIT_INSTR_OFFSETS
	.align		4
        /*0048*/ 	.byte	0x04, 0x1c
        /*004a*/ 	.short	(.L_17 - .L_16)


	//   ....[0]....
.L_16:
        /*004c*/ 	.word	0x00000030


	//   ....[1]....
        /*0050*/ 	.word	0x000002e0


	//----- nvinfo : EIATTR_CRS_STACK_SIZE
	.align		4
.L_17:
        /*0054*/ 	.byte	0x04, 0x1e
        /*0056*/ 	.short	(.L_19 - .L_18)
.L_18:
        /*0058*/ 	.word	0x00000000


	//----- nvinfo : EIATTR_CBANK_PARAM_SIZE
	.align		4
.L_19:
        /*005c*/ 	.byte	0x03, 0x19
        /*005e*/ 	.short	0x0018


	//----- nvinfo : EIATTR_PARAM_CBANK
	.align		4
        /*0060*/ 	.byte	0x04, 0x0a
        /*0062*/ 	.short	(.L_21 - .L_20)
	.align		4
.L_20:
        /*0064*/ 	.word	index@(.nv.constant0._Z3addiPfS_)
        /*0068*/ 	.short	0x0380
        /*006a*/ 	.short	0x0018


	//----- nvinfo : EIATTR_SW_WAR
	.align		4
.L_21:
        /*006c*/ 	.byte	0x04, 0x36
        /*006e*/ 	.short	(.L_23 - .L_22)
.L_22:
        /*0070*/ 	.word	0x00000008
.L_23:


//--------------------- .nv.callgraph             --------------------------
	.section	.nv.callgraph,"",@"SHT_CUDA_CALLGRAPH"
	.align	4
	.sectionentsize	8
	.align		4
        /*0000*/ 	.word	0x00000000
	.align		4
        /*0004*/ 	.word	0xffffffff
	.align		4
        /*0008*/ 	.word	0x00000000
	.align		4
        /*000c*/ 	.word	0xfffffffe
	.align		4
        /*0010*/ 	.word	0x00000000
	.align		4
        /*0014*/ 	.word	0xfffffffd
	.align		4
        /*0018*/ 	.word	0x00000000
	.align		4
        /*001c*/ 	.word	0xfffffffc


//--------------------- .text._Z3addiPfS_         --------------------------
	.section	.text._Z3addiPfS_,"ax",@progbits
	.align	128
        .global         _Z3addiPfS_
        .type           _Z3addiPfS_,@function
        .size           _Z3addiPfS_,(.L_x_8 - _Z3addiPfS_)
        .other          _Z3addiPfS_,@"STO_CUDA_ENTRY STV_DEFAULT"
_Z3addiPfS_:
.text._Z3addiPfS_:
[----:B------:R-:W-:Y:S08]  /*0000*/  LDC R1, c[0x0][0x37c] ;  /* 0x0000df00ff017b82 */ /* 0x000ff00000000800 */
[----:B------:R-:W0:Y:S02]  /*0010*/  LDC R0, c[0x0][0x380] ;  /* 0x0000e000ff007b82 */ /* 0x000e240000000800 */
[----:B0-----:R-:W-:-:S13]  /*0020*/  ISETP.GE.AND P0, PT, R0, 0x1, PT ;  /* 0x000000010000780c */ /* 0x001fda0003f06270 */
[----:B------:R-:W-:Y:S05]  /*0030*/  @!P0 EXIT ;  /* 0x000000000000894d */ /* 0x000fea0003800000 */
[----:B------:R-:W-:Y:S01]  /*0040*/  HFMA2 R6, -RZ, RZ, 0, 0 ;  /* 0x00000000ff067431 */ /* 0x000fe200000001ff */
[----:B------:R-:W0:Y:S06]  /*0050*/  LDCU.64 UR6, c[0x0][0x358] ;  /* 0x00006b00ff0677ac */ /* 0x000e2c0008000a00 */
.L_x_5:
[----:B-1----:R-:W1:Y:S01]  /*0060*/  LDC.64 R2, c[0x0][0x388] ;  /* 0x0000e200ff027b82 */ /* 0x002e620000000a00 */
[----:B------:R-:W2:Y:S07]  /*0070*/  LDCU UR4, c[0x0][0x380] ;  /* 0x00007000ff0477ac */ /* 0x000eae0008000800 */
[----:B------:R-:W3:Y:S01]  /*0080*/  LDC.64 R4, c[0x0][0x390] ;  /* 0x0000e400ff047b82 */ /* 0x000ee20000000a00 */
[----:B-1----:R-:W-:-:S04]  /*0090*/  IMAD.WIDE.U32 R2, R6, 0x4, R2 ;  /* 0x0000000406027825 */ /* 0x002fc800078e0002 */
[C---:B---3--:R-:W-:Y:S01]  /*00a0*/  IMAD.WIDE.U32 R4, R6.reuse, 0x4, R4 ;  /* 0x0000000406047825 */ /* 0x048fe200078e0004 */
[----:B------:R-:W-:-:S04]  /*00b0*/  IADD3 R6, PT, PT, R6, 0x1, RZ ;  /* 0x0000000106067810 */ /* 0x000fc80007ffe0ff */
[----:B--2---:R-:W-:Y:S01]  /*00c0*/  ISETP.NE.AND P0, PT, R6, UR4, PT ;  /* 0x0000000406007c0c */ /* 0x004fe2000bf05270 */
[----:B------:R-:W-:-:S12]  /*00d0*/  UMOV UR4, URZ ;  /* 0x000000ff00047c82 */ /* 0x000fd80008000000 */
.L_x_4:
[----:B0-----:R-:W2:Y:S01]  /*00e0*/  LDG.E R10, desc[UR6][R2.64] ;  /* 0x00000006020a7981 */ /* 0x001ea2000c1e1900 */
[----:B------:R-:W-:-:S04]  /*00f0*/  UIADD3 UR4, UPT, UPT, UR4, 0x2, URZ ;  /* 0x0000000204047890 */ /* 0x000fc8000fffe0ff */
[----:B------:R-:W-:Y:S01]  /*0100*/  UISETP.NE.AND UP0, UPT, UR4, 0x29a, UPT ;  /* 0x0000029a0400788c */ /* 0x000fe2000bf05270 */
[----:B--2---:R-:W-:Y:S01]  /*0110*/  IADD3 R0, PT, PT, R10, -0xd000000, RZ ;  /* 0xf30000000a007810 */ /* 0x004fe20007ffe0ff */
[----:B-1----:R0:W1:Y:S03]  /*0120*/  MUFU.RSQ R9, R10 ;  /* 0x0000000a00097308 */ /* 0x0020660000001400 */
[----:B------:R-:W-:-:S13]  /*0130*/  ISETP.GT.U32.AND P1, PT, R0, 0x727fffff, PT ;  /* 0x727fffff0000780c */ /* 0x000fda0003f24070 */
[----:B0-----:R-:W-:Y:S05]  /*0140*/  @!P1 BRA `(.L_x_0) ;  /* 0x0000000000109947 */ /* 0x001fea0003800000 */
[----:B------:R-:W-:Y:S02]  /*0150*/  MOV R0, R10 ;  /* 0x0000000a00007202 */ /* 0x000fe40000000f00 */
[----:B------:R-:W-:-:S07]  /*0160*/  MOV R10, 0x180 ;  /* 0x00000180000a7802 */ /* 0x000fce0000000f00 */
[----:B-1----:R-:W-:Y:S05]  /*0170*/  CALL.REL.NOINC `($__internal_0_$__cuda_sm20_sqrt_rn_f32_slowpath) ;  /* 0x00000000005c7944 */ /* 0x002fea0003c00000 */
[----:B------:R-:W-:Y:S05]  /*0180*/  BRA `(.L_x_1) ;  /* 0x0000000000107947 */ /* 0x000fea0003800000 */
.L_x_0:
[----:B-1----:R-:W-:Y:S01]  /*0190*/  FMUL.FTZ R7, R10, R9 ;  /* 0x000000090a077220 */ /* 0x002fe20000410000 */
[----:B------:R-:W-:-:S03]  /*01a0*/  FMUL.FTZ R8, R9, 0.5 ;  /* 0x3f00000009087820 */ /* 0x000fc60000410000 */
[----:B------:R-:W-:-:S04]  /*01b0*/  FFMA R0, -R7, R7, R10 ;  /* 0x0000000707007223 */ /* 0x000fc8000000010a */
[----:B------:R-:W-:-:S07]  /*01c0*/  FFMA R7, R0, R8, R7 ;  /* 0x0000000800077223 */ /* 0x000fce0000000007 */
.L_x_1:
[----:B------:R0:W-:Y:S04]  /*01d0*/  STG.E desc[UR6][R4.64], R7 ;  /* 0x0000000704007986 */ /* 0x0001e8000c101906 */
[----:B------:R-:W2:Y:S02]  /*01e0*/  LDG.E R10, desc[UR6][R2.64] ;  /* 0x00000006020a7981 */ /* 0x000ea4000c1e1900 */
[----:B--2---:R-:W-:Y:S01]  /*01f0*/  IADD3 R0, PT, PT, R10, -0xd000000, RZ ;  /* 0xf30000000a007810 */ /* 0x004fe20007ffe0ff */
[----:B------:R0:W1:Y:S03]  /*0200*/  MUFU.RSQ R9, R10 ;  /* 0x0000000a00097308 */ /* 0x0000660000001400 */
[----:B------:R-:W-:-:S13]  /*0210*/  ISETP.GT.U32.AND P1, PT, R0, 0x727fffff, PT ;  /* 0x727fffff0000780c */ /* 0x000fda0003f24070 */
[----:B0-----:R-:W-:Y:S05]  /*0220*/  @!P1 BRA `(.L_x_2) ;  /* 0x0000000000109947 */ /* 0x001fea0003800000 */
[----:B------:R-:W-:Y:S02]  /*0230*/  MOV R0, R10 ;  /* 0x0000000a00007202 */ /* 0x000fe40000000f00 */
[----:B------:R-:W-:-:S07]  /*0240*/  MOV R10, 0x260 ;  /* 0x00000260000a7802 */ /* 0x000fce0000000f00 */
[----:B-1----:R-:W-:Y:S05]  /*0250*/  CALL.REL.NOINC `($__internal_0_$__cuda_sm20_sqrt_rn_f32_slowpath) ;  /* 0x0000000000247944 */ /* 0x002fea0003c00000 */
[----:B------:R-:W-:Y:S05]  /*0260*/  BRA `(.L_x_3) ;  /* 0x0000000000107947 */ /* 0x000fea0003800000 */
.L_x_2:
[----:B-1----:R-:W-:Y:S01]  /*0270*/  FMUL.FTZ R7, R10, R9 ;  /* 0x000000090a077220 */ /* 0x002fe20000410000 */
[----:B------:R-:W-:-:S03]  /*0280*/  FMUL.FTZ R8, R9, 0.5 ;  /* 0x3f00000009087820 */ /* 0x000fc60000410000 */
[----:B------:R-:W-:-:S04]  /*0290*/  FFMA R0, -R7, R7, R10 ;  /* 0x0000000707007223 */ /* 0x000fc8000000010a */
[----:B------:R-:W-:-:S07]  /*02a0*/  FFMA R7, R0, R8, R7 ;  /* 0x0000000800077223 */ /* 0x000fce0000000007 */
.L_x_3:
[----:B------:R1:W-:Y:S01]  /*02b0*/  STG.E desc[UR6][R4.64], R7 ;  /* 0x0000000704007986 */ /* 0x0003e2000c101906 */
[----:B------:R-:W-:Y:S05]  /*02c0*/  BRA.U UP0, `(.L_x_4) ;  /* 0xfffffffd00847547 */ /* 0x000fea000b83ffff */
[----:B------:R-:W-:Y:S05]  /*02d0*/  @P0 BRA `(.L_x_5) ;  /* 0xfffffffc00600947 */ /* 0x000fea000383ffff */
[----:B------:R-:W-:Y:S05]  /*02e0*/  EXIT ;  /* 0x000000000000794d */ /* 0x000fea0003800000 */
        .weak           $__internal_0_$__cuda_sm20_sqrt_rn_f32_slowpath
        .type           $__internal_0_$__cuda_sm20_sqrt_rn_f32_slowpath,@function
        .size           $__internal_0_$__cuda_sm20_sqrt_rn_f32_slowpath,(.L_x_8 - $__internal_0_$__cuda_sm20_sqrt_rn_f32_slowpath)
$__internal_0_$__cuda_sm20_sqrt_rn_f32_slowpath:
[----:B------:R-:W-:-:S13]  /*02f0*/  LOP3.LUT P1, RZ, R0, 0x7fffffff, RZ, 0xc0, !PT ;  /* 0x7fffffff00ff7812 */ /* 0x000fda000782c0ff */
[----:B------:R-:W-:Y:S01]  /*0300*/  @!P1 MOV R7, R0 ;  /* 0x0000000000079202 */ /* 0x000fe20000000f00 */
[----:B------:R-:W-:Y:S06]  /*0310*/  @!P1 BRA `(.L_x_6) ;  /* 0x0000000000449947 */ /* 0x000fec0003800000 */
[----:B------:R-:W-:-:S13]  /*0320*/  FSETP.GEU.FTZ.AND P1, PT, R0, RZ, PT ;  /* 0x000000ff0000720b */ /* 0x000fda0003f3e000 */
[----:B------:R-:W-:Y:S01]  /*0330*/  @!P1 MOV R7, 0x7fffffff ;  /* 0x7fffffff00079802 */ /* 0x000fe20000000f00 */
[----:B------:R-:W-:Y:S06]  /*0340*/  @!P1 BRA `(.L_x_6) ;  /* 0x0000000000389947 */ /* 0x000fec0003800000 */
[----:B------:R-:W-:-:S13]  /*0350*/  FSETP.GTU.FTZ.AND P1, PT, |R0|, +INF , PT ;  /* 0x7f8000000000780b */ /* 0x000fda0003f3c200 */
[----:B------:R-:W-:Y:S01]  /*0360*/  @P1 FADD.FTZ R7, R0, 1 ;  /* 0x3f80000000071421 */ /* 0x000fe20000010000 */
[----:B------:R-:W-:Y:S06]  /*0370*/  @P1 BRA `(.L_x_6) ;  /* 0x00000000002c1947 */ /* 0x000fec0003800000 */
[----:B------:R-:W-:-:S13]  /*0380*/  FSETP.NEU.FTZ.AND P1, PT, |R0|, +INF , PT ;  /* 0x7f8000000000780b */ /* 0x000fda0003f3d200 */
[----:B------:R-:W-:Y:S01]  /*0390*/  @!P1 MOV R7, R0 ;  /* 0x0000000000079202 */ /* 0x000fe20000000f00 */
[----:B------:R-:W-:Y:S06]  /*03a0*/  @!P1 BRA `(.L_x_6) ;  /* 0x0000000000209947 */ /* 0x000fec0003800000 */
[----:B------:R-:W-:-:S04]  /*03b0*/  FFMA R0, R0, 1.84467440737095516160e+19, RZ ;  /* 0x5f80000000007823 */ /* 0x000fc800000000ff */
[----:B------:R-:W0:Y:S02]  /*03c0*/  MUFU.RSQ R7, R0 ;  /* 0x0000000000077308 */ /* 0x000e240000001400 */
[----:B0-----:R-:W-:Y:S01]  /*03d0*/  FMUL.FTZ R9, R0, R7 ;  /* 0x0000000700097220 */ /* 0x001fe20000410000 */
[----:B------:R-:W-:-:S03]  /*03e0*/  FMUL.FTZ R7, R7, 0.5 ;  /* 0x3f00000007077820 */ /* 0x000fc60000410000 */
[----:B------:R-:W-:-:S04]  /*03f0*/  FADD.FTZ R8, -R9, -RZ ;  /* 0x800000ff09087221 */ /* 0x000fc80000010100 */
[----:B------:R-:W-:-:S04]  /*0400*/  FFMA R8, R9, R8, R0 ;  /* 0x0000000809087223 */ /* 0x000fc80000000000 */
[----:B------:R-:W-:-:S04]  /*0410*/  FFMA R7, R8, R7, R9 ;  /* 0x0000000708077223 */ /* 0x000fc80000000009 */
[----:B------:R-:W-:-:S07]  /*0420*/  FMUL.FTZ R7, R7, 2.3283064365386962891e-10 ;  /* 0x2f80000007077820 */ /* 0x000fce0000410000 */
.L_x_6:
[----:B------:R-:W-:Y:S01]  /*0430*/  HFMA2 R9, -RZ, RZ, 0, 0 ;  /* 0x00000000ff097431 */ /* 0x000fe200000001ff */
[----:B------:R-:W-:-:S04]  /*0440*/  MOV R8, R10 ;  /* 0x0000000a00087202 */ /* 0x000fc80000000f00 */
[----:B------:R-:W-:Y:S05]  /*0450*/  RET.REL.NODEC R8 `(_Z3addiPfS_) ;  /* 0xfffffff808e87950 */ /* 0x000fea0003c3ffff */
.L_x_7:
[----:B------:R-:W-:-:S00]  /*0460*/  BRA `(.L_x_7) ;  /* 0xfffffffc00fc7947 */ /* 0x000fc0000383ffff */
[----:B------:R-:W-:-:S00]  /*0470*/  NOP ;  /* 0x0000000000007918 */ /* 0x000fc00000000000 */
        /* <DEDUP_REMOVED lines=8> */
.L_x_8:


//--------------------- .nv.shared.reserved.0     --------------------------
	.section	.nv.shared.reserved.0,"aw",@nobits
	.weak		__nv_reservedSMEM_offset_0_alias
	.size		__nv_reservedSMEM_offset_0_alias, 0, 64
	.other		__nv_reservedSMEM_offset_0_alias,@"STO_CUDA_RESERVED_SHARED STV_DEFAULT"
__nv_reservedSMEM_offset_0_alias:
	.zero		0
	.zero		64


//--------------------- .nv.constant0._Z3addiPfS_ --------------------------
	.section	.nv.constant0._Z3addiPfS_,"a",@progbits
	.sectionflags	@""
	.align	4
.nv.constant0._Z3addiPfS_:
	.zero		920


//--------------------- SYMBOLS --------------------------

	.type		.nv.reservedSmem.offset0,@object
	.size		.nv.reservedSmem.offset0,0x4
